//
// Generated by NVIDIA NVVM Compiler
//
// Compiler Build ID: CL-36424714
// Cuda compilation tools, release 13.0, V13.0.88
// Based on NVVM 20.0.0
//

.version 9.0
.target sm_100
.address_size 64

	// .globl	_Z5partaPiS_i
// _ZZ5partbPiS_iE6localB has been demoted

.visible .entry _Z5partaPiS_i(
	.param .u64 .ptr .align 1 _Z5partaPiS_i_param_0,
	.param .u64 .ptr .align 1 _Z5partaPiS_i_param_1,
	.param .u32 _Z5partaPiS_i_param_2
)
{
	.reg .pred 	%p<2>;
	.reg .b32 	%r<12>;
	.reg .b64 	%rd<9>;

	ld.param.u64 	%rd1, [_Z5partaPiS_i_param_0];
	ld.param.u64 	%rd2, [_Z5partaPiS_i_param_1];
	ld.param.u32 	%r2, [_Z5partaPiS_i_param_2];
	mov.u32 	%r3, %tid.x;
	mov.u32 	%r4, %ctaid.x;
	mov.u32 	%r5, %ntid.x;
	mad.lo.s32 	%r1, %r4, %r5, %r3;
	setp.ge.s32 	%p1, %r1, %r2;
	@%p1 bra 	$L__BB0_2;
	cvta.to.global.u64 	%rd3, %rd1;
	cvta.to.global.u64 	%rd4, %rd2;
	mul.wide.s32 	%rd5, %r1, 4;
	add.s64 	%rd6, %rd3, %rd5;
	ld.global.u32 	%r6, [%rd6];
	mul.hi.s32 	%r7, %r6, 1374389535;
	shr.u32 	%r8, %r7, 31;
	shr.s32 	%r9, %r7, 5;
	add.s32 	%r10, %r9, %r8;
	mul.wide.s32 	%rd7, %r10, 4;
	add.s64 	%rd8, %rd4, %rd7;
	atom.global.add.u32 	%r11, [%rd8], 1;
$L__BB0_2:
	bar.sync 	0;
	ret;

}
	// .globl	_Z5partbPiS_i
.visible .entry _Z5partbPiS_i(
	.param .u64 .ptr .align 1 _Z5partbPiS_i_param_0,
	.param .u64 .ptr .align 1 _Z5partbPiS_i_param_1,
	.param .u32 _Z5partbPiS_i_param_2
)
{
	.reg .pred 	%p<3>;
	.reg .b32 	%r<35>;
	.reg .b64 	%rd<7>;
	// demoted variable
	.shared .align 4 .b8 _ZZ5partbPiS_iE6localB[40];
	ld.param.u64 	%rd1, [_Z5partbPiS_i_param_0];
	ld.param.u64 	%rd2, [_Z5partbPiS_i_param_1];
	ld.param.u32 	%r3, [_Z5partbPiS_i_param_2];
	mov.u32 	%r1, %tid.x;
	mov.u32 	%r4, %ctaid.x;
	mov.u32 	%r5, %ntid.x;
	mad.lo.s32 	%r2, %r4, %r5, %r1;
	setp.ge.s32 	%p1, %r2, %r3;
	@%p1 bra 	$L__BB1_2;
	cvta.to.global.u64 	%rd3, %rd1;
	mul.wide.s32 	%rd4, %r2, 4;
	add.s64 	%rd5, %rd3, %rd4;
	ld.global.u32 	%r6, [%rd5];
	mul.hi.s32 	%r7, %r6, 1374389535;
	shr.u32 	%r8, %r7, 31;
	shr.s32 	%r9, %r7, 5;
	add.s32 	%r10, %r9, %r8;
	shl.b32 	%r11, %r10, 2;
	mov.u32 	%r12, _ZZ5partbPiS_iE6localB;
	add.s32 	%r13, %r12, %r11;
	atom.shared.add.u32 	%r14, [%r13], 1;
$L__BB1_2:
	bar.sync 	0;
	setp.ne.s32 	%p2, %r1, 0;
	@%p2 bra 	$L__BB1_4;
	cvta.to.global.u64 	%rd6, %rd2;
	ld.shared.u32 	%r15, [_ZZ5partbPiS_iE6localB];
	atom.global.add.u32 	%r16, [%rd6], %r15;
	ld.shared.u32 	%r17, [_ZZ5partbPiS_iE6localB+4];
	atom.global.add.u32 	%r18, [%rd6+4], %r17;
	ld.shared.u32 	%r19, [_ZZ5partbPiS_iE6localB+8];
	atom.global.add.u32 	%r20, [%rd6+8], %r19;
	ld.shared.u32 	%r21, [_ZZ5partbPiS_iE6localB+12];
	atom.global.add.u32 	%r22, [%rd6+12], %r21;
	ld.shared.u32 	%r23, [_ZZ5partbPiS_iE6localB+16];
	atom.global.add.u32 	%r24, [%rd6+16], %r23;
	ld.shared.u32 	%r25, [_ZZ5partbPiS_iE6localB+20];
	atom.global.add.u32 	%r26, [%rd6+20], %r25;
	ld.shared.u32 	%r27, [_ZZ5partbPiS_iE6localB+24];
	atom.global.add.u32 	%r28, [%rd6+24], %r27;
	ld.shared.u32 	%r29, [_ZZ5partbPiS_iE6localB+28];
	atom.global.add.u32 	%r30, [%rd6+28], %r29;
	ld.shared.u32 	%r31, [_ZZ5partbPiS_iE6localB+32];
	atom.global.add.u32 	%r32, [%rd6+32], %r31;
	ld.shared.u32 	%r33, [_ZZ5partbPiS_iE6localB+36];
	atom.global.add.u32 	%r34, [%rd6+36], %r33;
$L__BB1_4:
	ret;

}
	// .globl	_Z5partcPii
.visible .entry _Z5partcPii(
	.param .u64 .ptr .align 1 _Z5partcPii_param_0,
	.param .u32 _Z5partcPii_param_1
)
{
	.reg .pred 	%p<5>;
	.reg .b32 	%r<16>;
	.reg .b64 	%rd<7>;

	ld.param.u64 	%rd3, [_Z5partcPii_param_0];
	ld.param.u32 	%r7, [_Z5partcPii_param_1];
	cvta.to.global.u64 	%rd1, %rd3;
	setp.lt.s32 	%p1, %r7, 2;
	@%p1 bra 	$L__BB2_7;
	mov.u32 	%r1, %tid.x;
	mul.wide.u32 	%rd4, %r1, 4;
	add.s64 	%rd2, %rd1, %rd4;
	mov.b32 	%r14, 1;
$L__BB2_2:
	setp.lt.u32 	%p2, %r1, %r14;
	@%p2 bra 	$L__BB2_4;
	sub.s32 	%r10, %r1, %r14;
	mul.wide.u32 	%rd5, %r10, 4;
	add.s64 	%rd6, %rd1, %rd5;
	ld.global.u32 	%r15, [%rd6];
$L__BB2_4:
	setp.lt.u32 	%p3, %r1, %r14;
	bar.sync 	0;
	@%p3 bra 	$L__BB2_6;
	ld.global.u32 	%r11, [%rd2];
	add.s32 	%r12, %r11, %r15;
	st.global.u32 	[%rd2], %r12;
$L__BB2_6:
	bar.sync 	0;
	shl.b32 	%r14, %r14, 1;
	setp.lt.s32 	%p4, %r14, %r7;
	@%p4 bra 	$L__BB2_2;
$L__BB2_7:
	ret;

}


// ===== COMPILED SASS (sm_100) =====

	.target	sm_100

	.elftype	@"ET_EXEC"


//--------------------- .note.nv.tkinfo           --------------------------
	.section	.note.nv.tkinfo,"",@"SHT_NOTE"
	.sectionflags	@"SHF_NOTE_NV_TKINFO"
	.tkinfo
        /*0018*/ 	.word	0x00000002
        /*0030*/ 	.string	""
        /*0030*/ 	.string	"ptxas"
        /*0030*/ 	.string	"Cuda compilation tools, release 13.0, V13.0.88"
        /*0030*/ 	.string	"Build cuda_13.0.r13.0/compiler.36424714_0"
        /*0030*/ 	.string	"-arch sm_100 -m 64 "



//--------------------- .note.nv.cuinfo           --------------------------
	.section	.note.nv.cuinfo,"",@"SHT_NOTE"
	.sectionflags	@"SHF_NOTE_NV_CUINFO"
        /*0018*/ 	.short	0x0002
        /*001a*/ 	.short	0x0064
        /*001c*/ 	.short	0x0082
	.zero		2


//--------------------- .nv.info                  --------------------------
	.section	.nv.info,"",@"SHT_CUDA_INFO"
	.align	4


	//----- nvinfo : EIATTR_REGCOUNT
	.align		4
        /*0000*/ 	.byte	0x04, 0x2f
        /*0002*/ 	.short	(.L_1 - .L_0)
	.align		4
.L_0:
        /*0004*/ 	.word	index@(_Z5partaPiS_i)
        /*0008*/ 	.word	0x0000000c


	//----- nvinfo : EIATTR_FRAME_SIZE
	.align		4
.L_1:
        /*000c*/ 	.byte	0x04, 0x11
        /*000e*/ 	.short	(.L_3 - .L_2)
	.align		4
.L_2:
        /*0010*/ 	.word	index@(_Z5partaPiS_i)
        /*0014*/ 	.word	0x00000000


	//----- nvinfo : EIATTR_REGCOUNT
	.align		4
.L_3:
        /*0018*/ 	.byte	0x04, 0x2f
        /*001a*/ 	.short	(.L_5 - .L_4)
	.align		4
.L_4:
        /*001c*/ 	.word	index@(_Z5partbPiS_i)
        /*0020*/ 	.word	0x00000012


	//----- nvinfo : EIATTR_FRAME_SIZE
	.align		4
.L_5:
        /*0024*/ 	.byte	0x04, 0x11
        /*0026*/ 	.short	(.L_7 - .L_6)
	.align		4
.L_6:
        /*0028*/ 	.word	index@(_Z5partbPiS_i)
        /*002c*/ 	.word	0x00000000


	//----- nvinfo : EIATTR_REGCOUNT
	.align		4
.L_7:
        /*0030*/ 	.byte	0x04, 0x2f
        /*0032*/ 	.short	(.L_9 - .L_8)
	.align		4
.L_8:
        /*0034*/ 	.word	index@(_Z5partcPii)
        /*0038*/ 	.word	0x0000000c


	//----- nvinfo : EIATTR_FRAME_SIZE
	.align		4
.L_9:
        /*003c*/ 	.byte	0x04, 0x11
        /*003e*/ 	.short	(.L_11 - .L_10)
	.align		4
.L_10:
        /*0040*/ 	.word	index@(_Z5partcPii)
        /*0044*/ 	.word	0x00000000


	//----- nvinfo : EIATTR_MIN_STACK_SIZE
	.align		4
.L_11:
        /*0048*/ 	.byte	0x04, 0x12
        /*004a*/ 	.short	(.L_13 - .L_12)
	.align		4
.L_12:
        /*004c*/ 	.word	index@(_Z5partcPii)
        /*0050*/ 	.word	0x00000000


	//----- nvinfo : EIATTR_MIN_STACK_SIZE
	.align		4
.L_13:
        /*0054*/ 	.byte	0x04, 0x12
        /*0056*/ 	.short	(.L_15 - .L_14)
	.align		4
.L_14:
        /*0058*/ 	.word	index@(_Z5partbPiS_i)
        /*005c*/ 	.word	0x00000000


	//----- nvinfo : EIATTR_MIN_STACK_SIZE
	.align		4
.L_15:
        /*0060*/ 	.byte	0x04, 0x12
        /*0062*/ 	.short	(.L_17 - .L_16)
	.align		4
.L_16:
        /*0064*/ 	.word	index@(_Z5partaPiS_i)
        /*0068*/ 	.word	0x00000000
.L_17:


//--------------------- .nv.compat                --------------------------
	.section	.nv.compat,"",@"SHT_CUDA_COMPAT_INFO"
	.align	4
        /*0000*/ 	.byte	0x02, 0x09, 0x00, 0x00, 0x02, 0x02, 0x01, 0x00, 0x02, 0x05, 0x05, 0x00, 0x03, 0x07, 0x01, 0x01
        /*0010*/ 	.byte	0x02, 0x03, 0x00, 0x00, 0x02, 0x06, 0x01, 0x00, 0x04, 0x0b, 0x08, 0x00, 0x09, 0x00, 0x00, 0x00
        /*0020*/ 	.byte	0x00, 0x00, 0x00, 0x00


//--------------------- .nv.info._Z5partcPii      --------------------------
	.section	.nv.info._Z5partcPii,"",@"SHT_CUDA_INFO"
	.sectionflags	@""
	.align	4


	//----- nvinfo : EIATTR_CUDA_API_VERSION
	.align		4
        /*0000*/ 	.byte	0x04, 0x37
        /*0002*/ 	.short	(.L_19 - .L_18)
.L_18:
        /*0004*/ 	.word	0x00000082


	//----- nvinfo : EIATTR_KPARAM_INFO
	.align		4
.L_19:
        /*0008*/ 	.byte	0x04, 0x17
        /*000a*/ 	.short	(.L_21 - .L_20)
.L_20:
        /*000c*/ 	.word	0x00000000
        /*0010*/ 	.short	0x0001
        /*0012*/ 	.short	0x0008
        /*0014*/ 	.byte	0x00, 0xf0, 0x11, 0x00


	//----- nvinfo : EIATTR_KPARAM_INFO
	.align		4
.L_21:
        /*0018*/ 	.byte	0x04, 0x17
        /*001a*/ 	.short	(.L_23 - .L_22)
.L_22:
        /*001c*/ 	.word	0x00000000
        /*0020*/ 	.short	0x0000
        /*0022*/ 	.short	0x0000
        /*0024*/ 	.byte	0x00, 0xf5, 0x21, 0x00


	//----- nvinfo : EIATTR_SPARSE_MMA_MASK
	.align		4
.L_23:
        /*0028*/ 	.byte	0x03, 0x50
        /*002a*/ 	.short	0x0000


	//----- nvinfo : EIATTR_MAXREG_COUNT
	.align		4
        /*002c*/ 	.byte	0x03, 0x1b
        /*002e*/ 	.short	0x00ff


	//----- nvinfo : EIATTR_NUM_BARRIERS
	.align		4
        /*0030*/ 	.byte	0x02, 0x4c
        /*0032*/ 	.byte	0x01
	.zero		1


	//----- nvinfo : EIATTR_MERCURY_ISA_VERSION
	.align		4
        /*0034*/ 	.byte	0x03, 0x5f
        /*0036*/ 	.short	0x0101


	//----- nvinfo : EIATTR_VRC_CTA_INIT_COUNT
	.align		4
        /*0038*/ 	.byte	0x02, 0x4a
	.zero		1
	.zero		1


	//----- nvinfo : EIATTR_EXIT_INSTR_OFFSETS
	.align		4
        /*003c*/ 	.byte	0x04, 0x1c
        /*003e*/ 	.short	(.L_25 - .L_24)


	//   ....[0]....
.L_24:
        /*0040*/ 	.word	0x00000030


	//   ....[1]....
        /*0044*/ 	.word	0x00000170


	//----- nvinfo : EIATTR_CBANK_PARAM_SIZE
	.align		4
.L_25:
        /*0048*/ 	.byte	0x03, 0x19
        /*004a*/ 	.short	0x000c


	//----- nvinfo : EIATTR_PARAM_CBANK
	.align		4
        /*004c*/ 	.byte	0x04, 0x0a
        /*004e*/ 	.short	(.L_27 - .L_26)
	.align		4
.L_26:
        /*0050*/ 	.word	index@(.nv.constant0._Z5partcPii)
        /*0054*/ 	.short	0x0380
        /*0056*/ 	.short	0x000c


	//----- nvinfo : EIATTR_SW_WAR
	.align		4
.L_27:
        /*0058*/ 	.byte	0x04, 0x36
        /*005a*/ 	.short	(.L_29 - .L_28)
.L_28:
        /*005c*/ 	.word	0x00000008
.L_29:


//--------------------- .nv.info._Z5partbPiS_i    --------------------------
	.section	.nv.info._Z5partbPiS_i,"",@"SHT_CUDA_INFO"
	.sectionflags	@""
	.align	4


	//----- nvinfo : EIATTR_CUDA_API_VERSION
	.align		4
        /*0000*/ 	.byte	0x04, 0x37
        /*0002*/ 	.short	(.L_31 - .L_30)
.L_30:
        /*0004*/ 	.word	0x00000082


	//----- nvinfo : EIATTR_KPARAM_INFO
	.align		4
.L_31:
        /*0008*/ 	.byte	0x04, 0x17
        /*000a*/ 	.short	(.L_33 - .L_32)
.L_32:
        /*000c*/ 	.word	0x00000000
        /*0010*/ 	.short	0x0002
        /*0012*/ 	.short	0x0010
        /*0014*/ 	.byte	0x00, 0xf0, 0x11, 0x00


	//----- nvinfo : EIATTR_KPARAM_INFO
	.align		4
.L_33:
        /*0018*/ 	.byte	0x04, 0x17
        /*001a*/ 	.short	(.L_35 - .L_34)
.L_34:
        /*001c*/ 	.word	0x00000000
        /*0020*/ 	.short	0x0001
        /*0022*/ 	.short	0x0008
        /*0024*/ 	.byte	0x00, 0xf5, 0x21, 0x00


	//----- nvinfo : EIATTR_KPARAM_INFO
	.align		4
.L_35:
        /*0028*/ 	.byte	0x04, 0x17
        /*002a*/ 	.short	(.L_37 - .L_36)
.L_36:
        /*002c*/ 	.word	0x00000000
        /*0030*/ 	.short	0x0000
        /*0032*/ 	.short	0x0000
        /*0034*/ 	.byte	0x00, 0xf5, 0x21, 0x00


	//----- nvinfo : EIATTR_SPARSE_MMA_MASK
	.align		4
.L_37:
        /*0038*/ 	.byte	0x03, 0x50
        /*003a*/ 	.short	0x0000


	//----- nvinfo : EIATTR_MAXREG_COUNT
	.align		4
        /*003c*/ 	.byte	0x03, 0x1b
        /*003e*/ 	.short	0x00ff


	//----- nvinfo : EIATTR_NUM_BARRIERS
	.align		4
        /*0040*/ 	.byte	0x02, 0x4c
        /*0042*/ 	.byte	0x01
	.zero		1


	//----- nvinfo : EIATTR_MERCURY_ISA_VERSION
	.align		4
        /*0044*/ 	.byte	0x03, 0x5f
        /*0046*/ 	.short	0x0101


	//----- nvinfo : EIATTR_VRC_CTA_INIT_COUNT
	.align		4
        /*0048*/ 	.byte	0x02, 0x4a
	.zero		1
	.zero		1


	//----- nvinfo : EIATTR_EXIT_INSTR_OFFSETS
	.align		4
        /*004c*/ 	.byte	0x04, 0x1c
        /*004e*/ 	.short	(.L_39 - .L_38)


	//   ....[0]....
.L_38:
        /*0050*/ 	.word	0x00000180


	//   ....[1]....
        /*0054*/ 	.word	0x000002f0


	//----- nvinfo : EIATTR_CRS_STACK_SIZE
	.align		4
.L_39:
        /*0058*/ 	.byte	0x04, 0x1e
        /*005a*/ 	.short	(.L_41 - .L_40)
.L_40:
        /*005c*/ 	.word	0x00000000


	//----- nvinfo : EIATTR_CBANK_PARAM_SIZE
	.align		4
.L_41:
        /*0060*/ 	.byte	0x03, 0x19
        /*0062*/ 	.short	0x0014


	//----- nvinfo : EIATTR_PARAM_CBANK
	.align		4
        /*0064*/ 	.byte	0x04, 0x0a
        /*0066*/ 	.short	(.L_43 - .L_42)
	.align		4
.L_42:
        /*0068*/ 	.word	index@(.nv.constant0._Z5partbPiS_i)
        /*006c*/ 	.short	0x0380
        /*006e*/ 	.short	0x0014


	//----- nvinfo : EIATTR_SW_WAR
	.align		4
.L_43:
        /*0070*/ 	.byte	0x04, 0x36
        /*0072*/ 	.short	(.L_45 - .L_44)
.L_44:
        /*0074*/ 	.word	0x00000008
.L_45:


//--------------------- .nv.info._Z5partaPiS_i    --------------------------
	.section	.nv.info._Z5partaPiS_i,"",@"SHT_CUDA_INFO"
	.sectionflags	@""
	.align	4


	//----- nvinfo : EIATTR_CUDA_API_VERSION
	.align		4
        /*0000*/ 	.byte	0x04, 0x37
        /*0002*/ 	.short	(.L_47 - .L_46)
.L_46:
        /*0004*/ 	.word	0x00000082


	//----- nvinfo : EIATTR_KPARAM_INFO
	.align		4
.L_47:
        /*0008*/ 	.byte	0x04, 0x17
        /*000a*/ 	.short	(.L_49 - .L_48)
.L_48:
        /*000c*/ 	.word	0x00000000
        /*0010*/ 	.short	0x0002
        /*0012*/ 	.short	0x0010
        /*0014*/ 	.byte	0x00, 0xf0, 0x11, 0x00


	//----- nvinfo : EIATTR_KPARAM_INFO
	.align		4
.L_49:
        /*0018*/ 	.byte	0x04, 0x17
        /*001a*/ 	.short	(.L_51 - .L_50)
.L_50:
        /*001c*/ 	.word	0x00000000
        /*0020*/ 	.short	0x0001
        /*0022*/ 	.short	0x0008
        /*0024*/ 	.byte	0x00, 0xf5, 0x21, 0x00


	//----- nvinfo : EIATTR_KPARAM_INFO
	.align		4
.L_51:
        /*0028*/ 	.byte	0x04, 0x17
        /*002a*/ 	.short	(.L_53 - .L_52)
.L_52:
        /*002c*/ 	.word	0x00000000
        /*0030*/ 	.short	0x0000
        /*0032*/ 	.short	0x0000
        /*0034*/ 	.byte	0x00, 0xf5, 0x21, 0x00


	//----- nvinfo : EIATTR_SPARSE_MMA_MASK
	.align		4
.L_53:
        /*0038*/ 	.byte	0x03, 0x50
        /*003a*/ 	.short	0x0000


	//----- nvinfo : EIATTR_MAXREG_COUNT
	.align		4
        /*003c*/ 	.byte	0x03, 0x1b
        /*003e*/ 	.short	0x00ff


	//----- nvinfo : EIATTR_NUM_BARRIERS
	.align		4
        /*0040*/ 	.byte	0x02, 0x4c
        /*0042*/ 	.byte	0x01
	.zero		1


	//----- nvinfo : EIATTR_MERCURY_ISA_VERSION
	.align		4
        /*0044*/ 	.byte	0x03, 0x5f
        /*0046*/ 	.short	0x0101


	//----- nvinfo : EIATTR_VRC_CTA_INIT_COUNT
	.align		4
        /*0048*/ 	.byte	0x02, 0x4a
	.zero		1
	.zero		1


	//----- nvinfo : EIATTR_EXIT_INSTR_OFFSETS
	.align		4
        /*004c*/ 	.byte	0x04, 0x1c
        /*004e*/ 	.short	(.L_55 - .L_54)


	//   ....[0]....
.L_54:
        /*0050*/ 	.word	0x00000160


	//----- nvinfo : EIATTR_CRS_STACK_SIZE
	.align		4
.L_55:
        /*0054*/ 	.byte	0x04, 0x1e
        /*0056*/ 	.short	(.L_57 - .L_56)
.L_56:
        /*0058*/ 	.word	0x00000000


	//----- nvinfo : EIATTR_CBANK_PARAM_SIZE
	.align		4
.L_57:
        /*005c*/ 	.byte	0x03, 0x19
        /*005e*/ 	.short	0x0014


	//----- nvinfo : EIATTR_PARAM_CBANK
	.align		4
        /*0060*/ 	.byte	0x04, 0x0a
        /*0062*/ 	.short	(.L_59 - .L_58)
	.align		4
.L_58:
        /*0064*/ 	.word	index@(.nv.constant0._Z5partaPiS_i)
        /*0068*/ 	.short	0x0380
        /*006a*/ 	.short	0x0014


	//----- nvinfo : EIATTR_SW_WAR
	.align		4
.L_59:
        /*006c*/ 	.byte	0x04, 0x36
        /*006e*/ 	.short	(.L_61 - .L_60)
.L_60:
        /*0070*/ 	.word	0x00000008
.L_61:


//--------------------- .nv.callgraph             --------------------------
	.section	.nv.callgraph,"",@"SHT_CUDA_CALLGRAPH"
	.align	4
	.sectionentsize	8
	.align		4
        /*0000*/ 	.word	0x00000000
	.align		4
        /*0004*/ 	.word	0xffffffff
	.align		4
        /*0008*/ 	.word	0x00000000
	.align		4
        /*000c*/ 	.word	0xfffffffe
	.align		4
        /*0010*/ 	.word	0x00000000
	.align		4
        /*0014*/ 	.word	0xfffffffd
	.align		4
        /*0018*/ 	.word	0x00000000
	.align		4
        /*001c*/ 	.word	0xfffffffc


//--------------------- .text._Z5partcPii         --------------------------
	.section	.text._Z5partcPii,"ax",@progbits
	.align	128
        .global         _Z5partcPii
        .type           _Z5partcPii,@function
        .size           _Z5partcPii,(.L_x_8 - _Z5partcPii)
        .other          _Z5partcPii,@"STO_CUDA_ENTRY STV_DEFAULT"
_Z5partcPii:
.text._Z5partcPii:
[----:B------:R-:W-:Y:S08]  /*0000*/  LDC R1, c[0x0][0x37c] ;  /* 0x0000df00ff017b82 */ /* 0x000ff00000000800 */
[----:B------:R-:W0:Y:S02]  /*0010*/  LDC R0, c[0x0][0x388] ;  /* 0x0000e200ff007b82 */ /* 0x000e240000000800 */
[----:B0-----:R-:W-:-:S13]  /*0020*/  ISETP.GE.AND P0, PT, R0, 0x2, PT ;  /* 0x000000020000780c */ /* 0x001fda0003f06270 */
[----:B------:R-:W-:Y:S05]  /*0030*/  @!P0 EXIT ;  /* 0x000000000000894d */ /* 0x000fea0003800000 */
[----:B------:R-:W0:Y:S01]  /*0040*/  S2R R9, SR_TID.X ;  /* 0x0000000000097919 */ /* 0x000e220000002100 */
[----:B------:R-:W0:Y:S01]  /*0050*/  LDC.64 R2, c[0x0][0x380] ;  /* 0x0000e000ff027b82 */ /* 0x000e220000000a00 */
[----:B------:R-:W1:Y:S01]  /*0060*/  LDCU.64 UR6, c[0x0][0x358] ;  /* 0x00006b00ff0677ac */ /* 0x000e620008000a00 */
[----:B------:R-:W2:Y:S01]  /*0070*/  LDCU UR5, c[0x0][0x388] ;  /* 0x00007100ff0577ac */ /* 0x000ea20008000800 */
[----:B------:R-:W-:Y:S01]  /*0080*/  UMOV UR4, 0x1 ;  /* 0x0000000100047882 */ /* 0x000fe20000000000 */
[----:B012---:R-:W-:-:S07]  /*0090*/  IMAD.WIDE.U32 R2, R9, 0x4, R2 ;  /* 0x0000000409027825 */ /* 0x007fce00078e0002 */
.L_x_0:
[----:B------:R-:W-:-:S13]  /*00a0*/  ISETP.GE.U32.AND P0, PT, R9, UR4, PT ;  /* 0x0000000409007c0c */ /* 0x000fda000bf06070 */
[----:B0-----:R-:W0:Y:S01]  /*00b0*/  @P0 LDC.64 R4, c[0x0][0x380] ;  /* 0x0000e000ff040b82 */ /* 0x001e220000000a00 */
[----:B------:R-:W-:-:S05]  /*00c0*/  @P0 IADD3 R7, PT, PT, R9, -UR4, RZ ;  /* 0x8000000409070c10 */ /* 0x000fca000fffe0ff */
[----:B0-----:R-:W-:-:S05]  /*00d0*/  @P0 IMAD.WIDE.U32 R4, R7, 0x4, R4 ;  /* 0x0000000407040825 */ /* 0x001fca00078e0004 */
[----:B------:R-:W2:Y:S01]  /*00e0*/  @P0 LDG.E R0, desc[UR6][R4.64] ;  /* 0x0000000604000981 */ /* 0x000ea2000c1e1900 */
[----:B------:R-:W-:Y:S06]  /*00f0*/  BAR.SYNC.DEFER_BLOCKING 0x0 ;  /* 0x0000000000007b1d */ /* 0x000fec0000010000 */
[----:B------:R-:W2:Y:S01]  /*0100*/  @P0 LDG.E R7, desc[UR6][R2.64] ;  /* 0x0000000602070981 */ /* 0x000ea2000c1e1900 */
[----:B------:R-:W-:-:S04]  /*0110*/  USHF.L.U32 UR4, UR4, 0x1, URZ ;  /* 0x0000000104047899 */ /* 0x000fc800080006ff */
[----:B------:R-:W-:Y:S01]  /*0120*/  UISETP.GE.AND UP0, UPT, UR4, UR5, UPT ;  /* 0x000000050400728c */ /* 0x000fe2000bf06270 */
[----:B--2---:R-:W-:-:S05]  /*0130*/  @P0 IADD3 R7, PT, PT, R0, R7, RZ ;  /* 0x0000000700070210 */ /* 0x004fca0007ffe0ff */
[----:B------:R0:W-:Y:S01]  /*0140*/  @P0 STG.E desc[UR6][R2.64], R7 ;  /* 0x0000000702000986 */ /* 0x0001e2000c101906 */
[----:B------:R-:W-:Y:S06]  /*0150*/  BAR.SYNC.DEFER_BLOCKING 0x0 ;  /* 0x0000000000007b1d */ /* 0x000fec0000010000 */
[----:B------:R-:W-:Y:S05]  /*0160*/  BRA.U !UP0, `(.L_x_0) ;  /* 0xfffffffd08cc7547 */ /* 0x000fea000b83ffff */
[----:B------:R-:W-:Y:S05]  /*0170*/  EXIT ;  /* 0x000000000000794d */ /* 0x000fea0003800000 */
.L_x_1:
[----:B------:R-:W-:-:S00]  /*0180*/  BRA `(.L_x_1) ;  /* 0xfffffffc00fc7947 */ /* 0x000fc0000383ffff */
[----:B------:R-:W-:-:S00]  /*0190*/  NOP ;  /* 0x0000000000007918 */ /* 0x000fc00000000000 */
        /* <DEDUP_REMOVED lines=14> */
.L_x_8:


//--------------------- .text._Z5partbPiS_i       --------------------------
	.section	.text._Z5partbPiS_i,"ax",@progbits
	.align	128
        .global         _Z5partbPiS_i
        .type           _Z5partbPiS_i,@function
        .size           _Z5partbPiS_i,(.L_x_9 - _Z5partbPiS_i)
        .other          _Z5partbPiS_i,@"STO_CUDA_ENTRY STV_DEFAULT"
_Z5partbPiS_i:
.text._Z5partbPiS_i:
[----:B------:R-:W-:Y:S01]  /*0000*/  LDC R1, c[0x0][0x37c] ;  /* 0x0000df00ff017b82 */ /* 0x000fe20000000800 */
[----:B------:R-:W0:Y:S07]  /*0010*/  S2R R0, SR_TID.X ;  /* 0x0000000000007919 */ /* 0x000e2e0000002100 */
[----:B------:R-:W1:Y:S01]  /*0020*/  S2UR UR4, SR_CTAID.X ;  /* 0x00000000000479c3 */ /* 0x000e620000002500 */
[----:B------:R-:W2:Y:S01]  /*0030*/  LDCU UR5, c[0x0][0x390] ;  /* 0x00007200ff0577ac */ /* 0x000ea20008000800 */
[----:B------:R-:W-:Y:S01]  /*0040*/  BSSY.RECONVERGENT B0, `(.L_x_2) ;  /* 0x0000012000007945 */ /* 0x000fe20003800200 */
[----:B------:R-:W3:Y:S05]  /*0050*/  LDCU.64 UR8, c[0x0][0x358] ;  /* 0x00006b00ff0877ac */ /* 0x000eea0008000a00 */
[----:B------:R-:W1:Y:S01]  /*0060*/  LDC R5, c[0x0][0x360] ;  /* 0x0000d800ff057b82 */ /* 0x000e620000000800 */
[----:B0-----:R-:W-:Y:S01]  /*0070*/  ISETP.NE.AND P1, PT, R0, RZ, PT ;  /* 0x000000ff0000720c */ /* 0x001fe20003f25270 */
[----:B-1----:R-:W-:-:S05]  /*0080*/  IMAD R5, R5, UR4, R0 ;  /* 0x0000000405057c24 */ /* 0x002fca000f8e0200 */
[----:B--2---:R-:W-:-:S13]  /*0090*/  ISETP.GE.AND P0, PT, R5, UR5, PT ;  /* 0x0000000505007c0c */ /* 0x004fda000bf06270 */
[----:B---3--:R-:W-:Y:S05]  /*00a0*/  @P0 BRA `(.L_x_3) ;  /* 0x00000000002c0947 */ /* 0x008fea0003800000 */
[----:B------:R-:W0:Y:S02]  /*00b0*/  LDC.64 R2, c[0x0][0x380] ;  /* 0x0000e000ff027b82 */ /* 0x000e240000000a00 */
[----:B0-----:R-:W-:-:S06]  /*00c0*/  IMAD.WIDE R2, R5, 0x4, R2 ;  /* 0x0000000405027825 */ /* 0x001fcc00078e0202 */
[----:B------:R-:W2:Y:S01]  /*00d0*/  LDG.E R2, desc[UR8][R2.64] ;  /* 0x0000000802027981 */ /* 0x000ea2000c1e1900 */
[----:B------:R-:W0:Y:S01]  /*00e0*/  S2UR UR5, SR_CgaCtaId ;  /* 0x00000000000579c3 */ /* 0x000e220000008800 */
[----:B------:R-:W-:Y:S02]  /*00f0*/  UMOV UR4, 0x400 ;  /* 0x0000040000047882 */ /* 0x000fe40000000000 */
[----:B0-----:R-:W-:Y:S01]  /*0100*/  ULEA UR4, UR5, UR4, 0x18 ;  /* 0x0000000405047291 */ /* 0x001fe2000f8ec0ff */
[----:B--2---:R-:W-:-:S05]  /*0110*/  IMAD.HI R0, R2, 0x51eb851f, RZ ;  /* 0x51eb851f02007827 */ /* 0x004fca00078e02ff */
[----:B------:R-:W-:-:S04]  /*0120*/  SHF.R.U32.HI R5, RZ, 0x1f, R0 ;  /* 0x0000001fff057819 */ /* 0x000fc80000011600 */
[----:B------:R-:W-:-:S04]  /*0130*/  LEA.HI.SX32 R5, R0, R5, 0x1b ;  /* 0x0000000500057211 */ /* 0x000fc800078fdaff */
[----:B------:R-:W-:-:S05]  /*0140*/  LEA R5, R5, UR4, 0x2 ;  /* 0x0000000405057c11 */ /* 0x000fca000f8e10ff */
[----:B------:R0:W-:Y:S02]  /*0150*/  ATOMS.POPC.INC.32 RZ, [R5+URZ] ;  /* 0x0000000005ff7f8c */ /* 0x0001e4000d8000ff */
.L_x_3:
[----:B------:R-:W-:Y:S05]  /*0160*/  BSYNC.RECONVERGENT B0 ;  /* 0x0000000000007941 */ /* 0x000fea0003800200 */
.L_x_2:
[----:B------:R-:W-:Y:S06]  /*0170*/  BAR.SYNC.DEFER_BLOCKING 0x0 ;  /* 0x0000000000007b1d */ /* 0x000fec0000010000 */
[----:B------:R-:W-:Y:S05]  /*0180*/  @P1 EXIT ;  /* 0x000000000000194d */ /* 0x000fea0003800000 */
[----:B------:R-:W1:Y:S01]  /*0190*/  S2UR UR5, SR_CgaCtaId ;  /* 0x00000000000579c3 */ /* 0x000e620000008800 */
[----:B------:R-:W-:-:S07]  /*01a0*/  UMOV UR4, 0x400 ;  /* 0x0000040000047882 */ /* 0x000fce0000000000 */
[----:B------:R-:W2:Y:S01]  /*01b0*/  LDC.64 R2, c[0x0][0x388] ;  /* 0x0000e200ff027b82 */ /* 0x000ea20000000a00 */
[----:B-1----:R-:W-:Y:S01]  /*01c0*/  ULEA UR6, UR5, UR4, 0x18 ;  /* 0x0000000405067291 */ /* 0x002fe2000f8ec0ff */
[----:B------:R-:W1:Y:S08]  /*01d0*/  LDCU.64 UR4, c[0x0][0x388] ;  /* 0x00007100ff0477ac */ /* 0x000e700008000a00 */
[----:B------:R-:W2:Y:S04]  /*01e0*/  LDS.128 R8, [UR6] ;  /* 0x00000006ff087984 */ /* 0x000ea80008000c00 */
[----:B------:R-:W3:Y:S04]  /*01f0*/  LDS.128 R12, [UR6+0x10] ;  /* 0x00001006ff0c7984 */ /* 0x000ee80008000c00 */
[----:B------:R-:W4:Y:S01]  /*0200*/  LDS.64 R6, [UR6+0x20] ;  /* 0x00002006ff067984 */ /* 0x000f220008000a00 */
[----:B-1----:R-:W-:-:S04]  /*0210*/  UIADD3 UR4, UP0, UPT, UR4, 0x4, URZ ;  /* 0x0000000404047890 */ /* 0x002fc8000ff1e0ff */
[----:B------:R-:W-:Y:S02]  /*0220*/  UIADD3.X UR5, UPT, UPT, URZ, UR5, URZ, UP0, !UPT ;  /* 0x00000005ff057290 */ /* 0x000fe400087fe4ff */
[----:B------:R-:W-:-:S04]  /*0230*/  IMAD.U32 R4, RZ, RZ, UR4 ;  /* 0x00000004ff047e24 */ /* 0x000fc8000f8e00ff */
[----:B0-----:R-:W-:Y:S01]  /*0240*/  IMAD.U32 R5, RZ, RZ, UR5 ;  /* 0x00000005ff057e24 */ /* 0x001fe2000f8e00ff */
[----:B--2---:R-:W-:Y:S04]  /*0250*/  REDG.E.ADD.STRONG.GPU desc[UR8][R2.64], R8 ;  /* 0x000000080200798e */ /* 0x004fe8000c12e108 */
[----:B------:R-:W-:Y:S04]  /*0260*/  REDG.E.ADD.STRONG.GPU desc[UR8][R4.64], R9 ;  /* 0x000000090400798e */ /* 0x000fe8000c12e108 */
[----:B------:R-:W-:Y:S04]  /*0270*/  REDG.E.ADD.STRONG.GPU desc[UR8][R4.64+0x4], R10 ;  /* 0x0000040a0400798e */ /* 0x000fe8000c12e108 */
[----:B------:R-:W-:Y:S04]  /*0280*/  REDG.E.ADD.STRONG.GPU desc[UR8][R4.64+0x8], R11 ;  /* 0x0000080b0400798e */ /* 0x000fe8000c12e108 */
[----:B---3--:R-:W-:Y:S04]  /*0290*/  REDG.E.ADD.STRONG.GPU desc[UR8][R4.64+0xc], R12 ;  /* 0x00000c0c0400798e */ /* 0x008fe8000c12e108 */
[----:B------:R-:W-:Y:S04]  /*02a0*/  REDG.E.ADD.STRONG.GPU desc[UR8][R4.64+0x10], R13 ;  /* 0x0000100d0400798e */ /* 0x000fe8000c12e108 */
[----:B------:R-:W-:Y:S04]  /*02b0*/  REDG.E.ADD.STRONG.GPU desc[UR8][R4.64+0x14], R14 ;  /* 0x0000140e0400798e */ /* 0x000fe8000c12e108 */
[----:B------:R-:W-:Y:S04]  /*02c0*/  REDG.E.ADD.STRONG.GPU desc[UR8][R4.64+0x18], R15 ;  /* 0x0000180f0400798e */ /* 0x000fe8000c12e108 */
[----:B----4-:R-:W-:Y:S04]  /*02d0*/  REDG.E.ADD.STRONG.GPU desc[UR8][R4.64+0x1c], R6 ;  /* 0x00001c060400798e */ /* 0x010fe8000c12e108 */
[----:B------:R-:W-:Y:S01]  /*02e0*/  REDG.E.ADD.STRONG.GPU desc[UR8][R4.64+0x20], R7 ;  /* 0x000020070400798e */ /* 0x000fe2000c12e108 */
[----:B------:R-:W-:Y:S05]  /*02f0*/  EXIT ;  /* 0x000000000000794d */ /* 0x000fea0003800000 */
.L_x_4:
        /* <DEDUP_REMOVED lines=16> */
.L_x_9:


//--------------------- .text._Z5partaPiS_i       --------------------------
	.section	.text._Z5partaPiS_i,"ax",@progbits
	.align	128
        .global         _Z5partaPiS_i
        .type           _Z5partaPiS_i,@function
        .size           _Z5partaPiS_i,(.L_x_10 - _Z5partaPiS_i)
        .other          _Z5partaPiS_i,@"STO_CUDA_ENTRY STV_DEFAULT"
_Z5partaPiS_i:
.text._Z5partaPiS_i:
[----:B------:R-:W-:Y:S01]  /*0000*/  LDC R1, c[0x0][0x37c] ;  /* 0x0000df00ff017b82 */ /* 0x000fe20000000800 */
[----:B------:R-:W0:Y:S07]  /*0010*/  S2R R5, SR_TID.X ;  /* 0x0000000000057919 */ /* 0x000e2e0000002100 */
[----:B------:R-:W0:Y:S01]  /*0020*/  S2UR UR4, SR_CTAID.X ;  /* 0x00000000000479c3 */ /* 0x000e220000002500 */
[----:B------:R-:W1:Y:S01]  /*0030*/  LDCU UR5, c[0x0][0x390] ;  /* 0x00007200ff0577ac */ /* 0x000e620008000800 */
[----:B------:R-:W-:Y:S06]  /*0040*/  BSSY.RECONVERGENT B0, `(.L_x_5) ;  /* 0x0000010000007945 */ /* 0x000fec0003800200 */
[----:B------:R-:W0:Y:S02]  /*0050*/  LDC R0, c[0x0][0x360] ;  /* 0x0000d800ff007b82 */ /* 0x000e240000000800 */
[----:B0-----:R-:W-:-:S05]  /*0060*/  IMAD R5, R0, UR4, R5 ;  /* 0x0000000400057c24 */ /* 0x001fca000f8e0205 */
[----:B-1----:R-:W-:-:S13]  /*0070*/  ISETP.GE.AND P0, PT, R5, UR5, PT ;  /* 0x0000000505007c0c */ /* 0x002fda000bf06270 */
[----:B------:R-:W-:Y:S05]  /*0080*/  @P0 BRA `(.L_x_6) ;  /* 0x00000000002c0947 */ /* 0x000fea0003800000 */
[----:B------:R-:W0:Y:S01]  /*0090*/  LDC.64 R2, c[0x0][0x380] ;  /* 0x0000e000ff027b82 */ /* 0x000e220000000a00 */
[----:B------:R-:W1:Y:S01]  /*00a0*/  LDCU.64 UR4, c[0x0][0x358] ;  /* 0x00006b00ff0477ac */ /* 0x000e620008000a00 */
[----:B0-----:R-:W-:-:S06]  /*00b0*/  IMAD.WIDE R2, R5, 0x4, R2 ;  /* 0x0000000405027825 */ /* 0x001fcc00078e0202 */
[----:B------:R-:W0:Y:S01]  /*00c0*/  LDC.64 R4, c[0x0][0x388] ;  /* 0x0000e200ff047b82 */ /* 0x000e220000000a00 */
[----:B-1----:R-:W2:Y:S01]  /*00d0*/  LDG.E R2, desc[UR4][R2.64] ;  /* 0x0000000402027981 */ /* 0x002ea2000c1e1900 */
[----:B------:R-:W-:Y:S02]  /*00e0*/  HFMA2 R9, -RZ, RZ, 0, 5.9604644775390625e-08 ;  /* 0x00000001ff097431 */ /* 0x000fe400000001ff */
[----:B--2---:R-:W-:-:S05]  /*00f0*/  IMAD.HI R0, R2, 0x51eb851f, RZ ;  /* 0x51eb851f02007827 */ /* 0x004fca00078e02ff */
[----:B------:R-:W-:-:S04]  /*0100*/  SHF.R.U32.HI R7, RZ, 0x1f, R0 ;  /* 0x0000001fff077819 */ /* 0x000fc80000011600 */
[----:B------:R-:W-:-:S05]  /*0110*/  LEA.HI.SX32 R7, R0, R7, 0x1b ;  /* 0x0000000700077211 */ /* 0x000fca00078fdaff */
[----:B0-----:R-:W-:-:S05]  /*0120*/  IMAD.WIDE R4, R7, 0x4, R4 ;  /* 0x0000000407047825 */ /* 0x001fca00078e0204 */
[----:B------:R0:W-:Y:S02]  /*0130*/  REDG.E.ADD.STRONG.GPU desc[UR4][R4.64], R9 ;  /* 0x000000090400798e */ /* 0x0001e4000c12e104 */
.L_x_6:
[----:B------:R-:W-:Y:S05]  /*0140*/  BSYNC.RECONVERGENT B0 ;  /* 0x0000000000007941 */ /* 0x000fea0003800200 */
.L_x_5:
[----:B------:R-:W-:Y:S06]  /*0150*/  BAR.SYNC.DEFER_BLOCKING 0x0 ;  /* 0x0000000000007b1d */ /* 0x000fec0000010000 */
[----:B------:R-:W-:Y:S05]  /*0160*/  EXIT ;  /* 0x000000000000794d */ /* 0x000fea0003800000 */
.L_x_7:
        /* <DEDUP_REMOVED lines=9> */
.L_x_10:


//--------------------- .nv.shared.reserved.0     --------------------------
	.section	.nv.shared.reserved.0,"aw",@nobits
	.weak		__nv_reservedSMEM_offset_0_alias
	.size		__nv_reservedSMEM_offset_0_alias, 0, 64
	.other		__nv_reservedSMEM_offset_0_alias,@"STO_CUDA_RESERVED_SHARED STV_DEFAULT"
__nv_reservedSMEM_offset_0_alias:
	.zero		0
	.zero		64


//--------------------- .nv.shared._Z5partbPiS_i  --------------------------
	.section	.nv.shared._Z5partbPiS_i,"aw",@nobits
	.sectionflags	@""
	.align	4
.nv.shared._Z5partbPiS_i:
	.zero		1064


//--------------------- .nv.constant0._Z5partcPii --------------------------
	.section	.nv.constant0._Z5partcPii,"a",@progbits
	.sectionflags	@""
	.align	4
.nv.constant0._Z5partcPii:
	.zero		908


//--------------------- .nv.constant0._Z5partbPiS_i --------------------------
	.section	.nv.constant0._Z5partbPiS_i,"a",@progbits
	.sectionflags	@""
	.align	4
.nv.constant0._Z5partbPiS_i:
	.zero		916


//--------------------- .nv.constant0._Z5partaPiS_i --------------------------
	.section	.nv.constant0._Z5partaPiS_i,"a",@progbits
	.sectionflags	@""
	.align	4
.nv.constant0._Z5partaPiS_i:
	.zero		916


//--------------------- SYMBOLS --------------------------

	.type		.nv.reservedSmem.offset0,@object
	.size		.nv.reservedSmem.offset0,0x4
	.type		.nv.reservedSmem.cap,@object
	.size		.nv.reservedSmem.cap,0x4
